	.headerflags	@"EF_CUDA_TEXMODE_UNIFIED EF_CUDA_64BIT_ADDRESS EF_CUDA_ACCELERATORS EF_CUDA_SM90 EF_CUDA_VIRTUAL_SM(EF_CUDA_SM90)"
	.elftype	@"ET_EXEC"


//--------------------- .nv.info                  --------------------------
	.section	.nv.info,"",@"SHT_CUDA_INFO"
	.align	4


	//----- nvinfo : EIATTR_REGCOUNT
	.align		4
        /*0000*/ 	.byte	0x04, 0x2f
        /*0002*/ 	.short	(.L_1 - .L_0)
	.align		4
.L_0:
        /*0004*/ 	.word	index@(triton_poi_fused_max_pool2d_with_indices_26)
        /*0008*/ 	.word	0x0000001a


	//----- nvinfo : EIATTR_MIN_STACK_SIZE
	.align		4
.L_1:
        /*000c*/ 	.byte	0x04, 0x12
        /*000e*/ 	.short	(.L_3 - .L_2)
	.align		4
.L_2:
        /*0010*/ 	.word	index@(triton_poi_fused_max_pool2d_with_indices_26)
        /*0014*/ 	.word	0x00000000


	//----- nvinfo : EIATTR_FRAME_SIZE
	.align		4
.L_3:
        /*0018*/ 	.byte	0x04, 0x11
        /*001a*/ 	.short	(.L_5 - .L_4)
	.align		4
.L_4:
        /*001c*/ 	.word	index@(triton_poi_fused_max_pool2d_with_indices_26)
        /*0020*/ 	.word	0x00000000


	//----- nvinfo : EIATTR_MIN_STACK_SIZE
	.align		4
.L_5:
        /*0024*/ 	.byte	0x04, 0x12
        /*0026*/ 	.short	(.L_7 - .L_6)
	.align		4
.L_6:
        /*0028*/ 	.word	index@(triton_poi_fused_max_pool2d_with_indices_26)
        /*002c*/ 	.word	0x00000000
.L_7:


//--------------------- .nv.info.triton_poi_fused_max_pool2d_with_indices_26 --------------------------
	.section	.nv.info.triton_poi_fused_max_pool2d_with_indices_26,"",@"SHT_CUDA_INFO"
	.sectionflags	@""
	.align	4


	//----- nvinfo : EIATTR_CUDA_API_VERSION
	.align		4
        /*0000*/ 	.byte	0x04, 0x37
        /*0002*/ 	.short	(.L_9 - .L_8)
.L_8:
        /*0004*/ 	.word	0x0000007c


	//----- nvinfo : EIATTR_KPARAM_INFO
	.align		4
.L_9:
        /*0008*/ 	.byte	0x04, 0x17
        /*000a*/ 	.short	(.L_11 - .L_10)
.L_10:
        /*000c*/ 	.word	0x00000000
        /*0010*/ 	.short	0x0003
        /*0012*/ 	.short	0x0018
        /*0014*/ 	.byte	0x00, 0xf0, 0x11, 0x00


	//----- nvinfo : EIATTR_KPARAM_INFO
	.align		4
.L_11:
        /*0018*/ 	.byte	0x04, 0x17
        /*001a*/ 	.short	(.L_13 - .L_12)
.L_12:
        /*001c*/ 	.word	0x00000000
        /*0020*/ 	.short	0x0002
        /*0022*/ 	.short	0x0010
        /*0024*/ 	.byte	0x00, 0xf4, 0x21, 0x00


	//----- nvinfo : EIATTR_KPARAM_INFO
	.align		4
.L_13:
        /*0028*/ 	.byte	0x04, 0x17
        /*002a*/ 	.short	(.L_15 - .L_14)
.L_14:
        /*002c*/ 	.word	0x00000000
        /*0030*/ 	.short	0x0001
        /*0032*/ 	.short	0x0008
        /*0034*/ 	.byte	0x00, 0xf4, 0x21, 0x00


	//----- nvinfo : EIATTR_KPARAM_INFO
	.align		4
.L_15:
        /*0038*/ 	.byte	0x04, 0x17
        /*003a*/ 	.short	(.L_17 - .L_16)
.L_16:
        /*003c*/ 	.word	0x00000000
        /*0040*/ 	.short	0x0000
        /*0042*/ 	.short	0x0000
        /*0044*/ 	.byte	0x00, 0xf4, 0x21, 0x00


	//----- nvinfo : EIATTR_SPARSE_MMA_MASK
	.align		4
.L_17:
        /*0048*/ 	.byte	0x03, 0x50
        /*004a*/ 	.short	0x0000


	//----- nvinfo : EIATTR_MAXREG_COUNT
	.align		4
        /*004c*/ 	.byte	0x03, 0x1b
        /*004e*/ 	.short	0x00ff


	//----- nvinfo : EIATTR_EXIT_INSTR_OFFSETS
	.align		4
        /*0050*/ 	.byte	0x04, 0x1c
        /*0052*/ 	.short	(.L_19 - .L_18)


	//   ....[0]....
.L_18:
        /*0054*/ 	.word	0x000009c0


	//   ....[1]....
        /*0058*/ 	.word	0x000009e0


	//----- nvinfo : EIATTR_REQNTID
	.align		4
.L_19:
        /*005c*/ 	.byte	0x04, 0x10
        /*005e*/ 	.short	(.L_21 - .L_20)
.L_20:
        /*0060*/ 	.word	0x00000100
        /*0064*/ 	.word	0x00000001
        /*0068*/ 	.word	0x00000001


	//----- nvinfo : EIATTR_CBANK_PARAM_SIZE
	.align		4
.L_21:
        /*006c*/ 	.byte	0x03, 0x19
        /*006e*/ 	.short	0x001c


	//----- nvinfo : EIATTR_PARAM_CBANK
	.align		4
        /*0070*/ 	.byte	0x04, 0x0a
        /*0072*/ 	.short	(.L_23 - .L_22)
	.align		4
.L_22:
        /*0074*/ 	.word	index@(.nv.constant0.triton_poi_fused_max_pool2d_with_indices_26)
        /*0078*/ 	.short	0x0210
        /*007a*/ 	.short	0x001c


	//----- nvinfo : EIATTR_SW_WAR
	.align		4
.L_23:
        /*007c*/ 	.byte	0x04, 0x36
        /*007e*/ 	.short	(.L_25 - .L_24)
.L_24:
        /*0080*/ 	.word	0x00000008
.L_25:


//--------------------- .nv.callgraph             --------------------------
	.section	.nv.callgraph,"",@"SHT_CUDA_CALLGRAPH"
	.align	4
	.sectionentsize	8
	.align		4
        /*0000*/ 	.word	0x00000000
	.align		4
        /*0004*/ 	.word	0xffffffff
	.align		4
        /*0008*/ 	.word	0x00000000
	.align		4
        /*000c*/ 	.word	0xfffffffe
	.align		4
        /*0010*/ 	.word	0x00000000
	.align		4
        /*0014*/ 	.word	0xfffffffd
	.align		4
        /*0018*/ 	.word	0x00000000
	.align		4
        /*001c*/ 	.word	0xfffffffc


//--------------------- .text.triton_poi_fused_max_pool2d_with_indices_26 --------------------------
	.section	.text.triton_poi_fused_max_pool2d_with_indices_26,"ax",@progbits
	.align	128
        .global         triton_poi_fused_max_pool2d_with_indices_26
        .type           triton_poi_fused_max_pool2d_with_indices_26,@function
        .size           triton_poi_fused_max_pool2d_with_indices_26,(.L_x_1 - triton_poi_fused_max_pool2d_with_indices_26)
        .other          triton_poi_fused_max_pool2d_with_indices_26,@"STO_CUDA_ENTRY STV_DEFAULT"
triton_poi_fused_max_pool2d_with_indices_26:
.text.triton_poi_fused_max_pool2d_with_indices_26:
[----:B------:R-:W0:Y:S02]  /*0000*/  LDC R1, c[0x0][0x28] ;  /* 0x00000a00ff017b82 */ /* 0x000e240000000800 */
[----:B------:R-:W1:Y:S01]  /*0010*/  S2R R0, SR_TID.X ;  /* 0x0000000000007919 */ /* 0x000e620000002100 */
[----:B------:R-:W-:Y:S01]  /*0020*/  IMAD.MOV.U32 R4, RZ, RZ, RZ ;  /* 0x000000ffff047224 */ /* 0x000fe200078e00ff */
[----:B------:R-:W-:Y:S01]  /*0030*/  CS2R R20, SRZ ;  /* 0x0000000000147805 */ /* 0x000fe2000001ff00 */
[----:B------:R-:W-:Y:S01]  /*0040*/  IMAD.MOV.U32 R6, RZ, RZ, RZ ;  /* 0x000000ffff067224 */ /* 0x000fe200078e00ff */
[----:B------:R-:W2:Y:S01]  /*0050*/  S2R R3, SR_CTAID.X ;  /* 0x0000000000037919 */ /* 0x000ea20000002500 */
[----:B------:R-:W-:Y:S01]  /*0060*/  IMAD.MOV.U32 R8, RZ, RZ, RZ ;  /* 0x000000ffff087224 */ /* 0x000fe200078e00ff */
[----:B------:R-:W-:Y:S01]  /*0070*/  ULDC.64 UR4, c[0x0][0x208] ;  /* 0x0000820000047ab9 */ /* 0x000fe20000000a00 */
[----:B------:R-:W-:Y:S01]  /*0080*/  CS2R R22, SRZ ;  /* 0x0000000000167805 */ /* 0x000fe2000001ff00 */
[----:B------:R-:W-:Y:S01]  /*0090*/  ULDC.64 UR6, c[0x0][0x220] ;  /* 0x0000880000067ab9 */ /* 0x000fe20000000a00 */
[----:B-1----:R-:W-:Y:S01]  /*00a0*/  IMAD.SHL.U32 R0, R0, 0x2, RZ ;  /* 0x0000000200007824 */ /* 0x002fe200078e00ff */
[----:B--2---:R-:W-:-:S04]  /*00b0*/  SHF.R.S32.HI R2, RZ, 0x16, R3 ;  /* 0x00000016ff027819 */ /* 0x004fc80000011403 */
[----:B------:R-:W-:Y:S02]  /*00c0*/  LOP3.LUT R0, R0, 0x1fe, RZ, 0xc0, !PT ;  /* 0x000001fe00007812 */ /* 0x000fe400078ec0ff */
[----:B------:R-:W-:-:S03]  /*00d0*/  SGXT R2, R2, 0x1 ;  /* 0x000000010202781a */ /* 0x000fc60000000200 */
[----:B------:R-:W-:-:S04]  /*00e0*/  IMAD R3, R3, 0x200, R0 ;  /* 0x0000020003037824 */ /* 0x000fc800078e0200 */
[----:B------:R-:W-:Y:S01]  /*00f0*/  IMAD.MOV.U32 R5, RZ, RZ, R3 ;  /* 0x000000ffff057224 */ /* 0x000fe200078e0003 */
[----:B------:R-:W-:Y:S01]  /*0100*/  LEA.HI R0, R2, R3, RZ, 0x9 ;  /* 0x0000000302007211 */ /* 0x000fe200078f48ff */
[----:B------:R-:W-:Y:S01]  /*0110*/  IMAD.MOV.U32 R2, RZ, RZ, RZ ;  /* 0x000000ffff027224 */ /* 0x000fe200078e00ff */
[C---:B------:R-:W-:Y:S01]  /*0120*/  ISETP.GE.AND P0, PT, R3.reuse, 0x70800, PT ;  /* 0x000708000300780c */ /* 0x040fe20003f06270 */
[----:B------:R-:W-:Y:S01]  /*0130*/  IMAD.HI R4, R3, -0x77777777, R4 ;  /* 0x8888888903047827 */ /* 0x000fe200078e0204 */
[----:B------:R-:W-:-:S03]  /*0140*/  SHF.R.S32.HI R7, RZ, 0x9, R0 ;  /* 0x00000009ff077819 */ /* 0x000fc60000011400 */
[----:B------:R-:W-:Y:S01]  /*0150*/  IMAD.HI R2, R3, -0x6e5d4c3b, R2 ;  /* 0x91a2b3c503027827 */ /* 0x000fe200078e0202 */
[----:B------:R-:W-:-:S03]  /*0160*/  SHF.R.U32.HI R9, RZ, 0x1f, R4 ;  /* 0x0000001fff097819 */ /* 0x000fc60000011604 */
[----:B------:R-:W-:Y:S01]  /*0170*/  IMAD.HI R6, R7, -0x77777777, R6 ;  /* 0x8888888907067827 */ /* 0x000fe200078e0206 */
[----:B------:R-:W-:Y:S02]  /*0180*/  SHF.R.U32.HI R5, RZ, 0x1f, R2 ;  /* 0x0000001fff057819 */ /* 0x000fe40000011602 */
[----:B------:R-:W-:Y:S02]  /*0190*/  LEA.HI.SX32 R9, R4, R9, 0x14 ;  /* 0x0000000904097211 */ /* 0x000fe400078fa2ff */
[----:B------:R-:W-:Y:S02]  /*01a0*/  LEA.HI.SX32 R11, R2, R5, 0x10 ;  /* 0x00000005020b7211 */ /* 0x000fe400078f82ff */
[----:B------:R-:W-:Y:S02]  /*01b0*/  SHF.R.U32.HI R5, RZ, 0x1f, R6 ;  /* 0x0000001fff057819 */ /* 0x000fe40000011606 */
[----:B------:R-:W-:Y:S01]  /*01c0*/  LOP3.LUT R2, R0, 0xfffffe00, RZ, 0xc0, !PT ;  /* 0xfffffe0000027812 */ /* 0x000fe200078ec0ff */
[----:B------:R-:W-:Y:S01]  /*01d0*/  IMAD.HI R0, R9, -0x77777777, R8 ;  /* 0x8888888909007827 */ /* 0x000fe200078e0208 */
[----:B------:R-:W-:-:S02]  /*01e0*/  LEA.HI R6, R6, R5, RZ, 0x1d ;  /* 0x0000000506067211 */ /* 0x000fc400078fe8ff */
[----:B------:R-:W1:Y:S01]  /*01f0*/  LDC.64 R4, c[0x0][0x210] ;  /* 0x00008400ff047b82 */ /* 0x000e620000000a00 */
[----:B------:R-:W-:Y:S01]  /*0200*/  IMAD.IADD R2, R3, 0x1, -R2 ;  /* 0x0000000103027824 */ /* 0x000fe200078e0a02 */
[----:B------:R-:W-:Y:S01]  /*0210*/  SHF.R.U32.HI R13, RZ, 0x1f, R0 ;  /* 0x0000001fff0d7819 */ /* 0x000fe20000011600 */
[----:B------:R-:W-:Y:S02]  /*0220*/  IMAD R6, R6, -0xf, R7 ;  /* 0xfffffff106067824 */ /* 0x000fe400078e0207 */
[----:B------:R-:W-:Y:S01]  /*0230*/  IMAD R11, R11, 0x78200, R2 ;  /* 0x000782000b0b7824 */ /* 0x000fe200078e0202 */
[----:B------:R-:W-:-:S03]  /*0240*/  LEA.HI R13, R0, R13, RZ, 0x1d ;  /* 0x0000000d000d7211 */ /* 0x000fc600078fe8ff */
[----:B------:R-:W-:Y:S02]  /*0250*/  IMAD R6, R6, 0x400, R11 ;  /* 0x0000040006067824 */ /* 0x000fe400078e020b */
[----:B------:R-:W-:Y:S02]  /*0260*/  IMAD R7, R13, -0xf, R9 ;  /* 0xfffffff10d077824 */ /* 0x000fe400078e0209 */
[----:B------:R-:W-:Y:S02]  /*0270*/  IMAD.MOV.U32 R9, RZ, RZ, RZ ;  /* 0x000000ffff097224 */ /* 0x000fe400078e00ff */
[----:B------:R-:W-:-:S04]  /*0280*/  IMAD R7, R7, 0x7c00, R6 ;  /* 0x00007c0007077824 */ /* 0x000fc800078e0206 */
[C---:B------:R-:W-:Y:S02]  /*0290*/  VIADD R15, R7.reuse, 0x200 ;  /* 0x00000200070f7836 */ /* 0x040fe40000000000 */
[C---:B------:R-:W-:Y:S02]  /*02a0*/  VIADD R17, R7.reuse, 0x400 ;  /* 0x0000040007117836 */ /* 0x040fe40000000000 */
[----:B-1----:R-:W-:-:S04]  /*02b0*/  IMAD.WIDE R12, R7, 0x4, R4 ;  /* 0x00000004070c7825 */ /* 0x002fc800078e0204 */
[--C-:B------:R-:W-:Y:S01]  /*02c0*/  IMAD.WIDE R14, R15, 0x4, R4.reuse ;  /* 0x000000040f0e7825 */ /* 0x100fe200078e0204 */
[----:B------:R1:W2:Y:S04]  /*02d0*/  @!P0 LDG.E.64 R20, desc[UR4][R12.64] ;  /* 0x000000040c148981 */ /* 0x0002a8000c1e1b00 */
[----:B------:R-:W2:Y:S01]  /*02e0*/  @!P0 LDG.E.64 R8, desc[UR4][R14.64] ;  /* 0x000000040e088981 */ /* 0x000ea2000c1e1b00 */
[----:B------:R-:W-:-:S05]  /*02f0*/  IMAD.WIDE R16, R17, 0x4, R4 ;  /* 0x0000000411107825 */ /* 0x000fca00078e0204 */
[----:B------:R-:W3:Y:S01]  /*0300*/  @!P0 LDG.E.64 R22, desc[UR4][R16.64] ;  /* 0x0000000410168981 */ /* 0x000ee2000c1e1b00 */
[----:B------:R-:W-:Y:S01]  /*0310*/  VIADD R19, R7, 0x3e00 ;  /* 0x00003e0007137836 */ /* 0x000fe20000000000 */
[----:B------:R-:W-:-:S03]  /*0320*/  CS2R R10, SRZ ;  /* 0x00000000000a7805 */ /* 0x000fc6000001ff00 */
[----:B------:R-:W-:-:S05]  /*0330*/  IMAD.WIDE R18, R19, 0x4, R4 ;  /* 0x0000000413127825 */ /* 0x000fca00078e0204 */
[----:B------:R-:W4:Y:S01]  /*0340*/  @!P0 LDG.E.64 R10, desc[UR4][R18.64] ;  /* 0x00000004120a8981 */ /* 0x000f22000c1e1b00 */
[----:B-1----:R-:W-:-:S04]  /*0350*/  VIADD R13, R7, 0x4000 ;  /* 0x00004000070d7836 */ /* 0x002fc80000000000 */
[----:B------:R-:W-:Y:S01]  /*0360*/  IMAD.WIDE R12, R13, 0x4, R4 ;  /* 0x000000040d0c7825 */ /* 0x000fe200078e0204 */
[C---:B--2---:R-:W-:Y:S02]  /*0370*/  FSETP.GT.AND P6, PT, R8.reuse, R20, PT ;  /* 0x000000140800720b */ /* 0x044fe40003fc4000 */
[C---:B------:R-:W-:Y:S02]  /*0380*/  FSETP.GT.AND P1, PT, R9.reuse, R21, PT ;  /* 0x000000150900720b */ /* 0x040fe40003f24000 */
[----:B------:R-:W-:Y:S02]  /*0390*/  FSETP.NAN.AND P3, PT, R8, R8, PT ;  /* 0x000000080800720b */ /* 0x000fe40003f68000 */
[----:B---3--:R-:W-:Y:S02]  /*03a0*/  FSETP.NAN.AND P2, PT, R22, R22, PT ;  /* 0x000000161600720b */ /* 0x008fe40003f48000 */
[----:B------:R-:W-:-:S05]  /*03b0*/  FSETP.NAN.AND P4, PT, R9, R9, PT ;  /* 0x000000090900720b */ /* 0x000fca0003f88000 */
[----:B------:R-:W-:Y:S02]  /*03c0*/  @!P6 SEL R8, R8, R20, P3 ;  /* 0x000000140808e207 */ /* 0x000fe40001800000 */
[----:B------:R-:W-:Y:S02]  /*03d0*/  FSETP.NAN.AND P3, PT, R23, R23, PT ;  /* 0x000000171700720b */ /* 0x000fe40003f68000 */
[----:B------:R-:W-:Y:S02]  /*03e0*/  @!P1 SEL R9, R9, R21, P4 ;  /* 0x0000001509099207 */ /* 0x000fe40002000000 */
[----:B------:R-:W-:Y:S02]  /*03f0*/  FSETP.GEU.AND P5, PT, R8, R22, PT ;  /* 0x000000160800720b */ /* 0x000fe40003fae000 */
[----:B------:R-:W-:Y:S02]  /*0400*/  FSETP.GEU.AND P4, PT, R9, R23, PT ;  /* 0x000000170900720b */ /* 0x000fe40003f8e000 */
[----:B------:R-:W-:-:S02]  /*0410*/  @!P2 SEL R22, R22, R8, !P5 ;  /* 0x000000081616a207 */ /* 0x000fc40006800000 */
[----:B----4-:R-:W-:Y:S02]  /*0420*/  FSETP.NAN.AND P2, PT, R11, R11, PT ;  /* 0x0000000b0b00720b */ /* 0x010fe40003f48000 */
[----:B------:R-:W-:Y:S02]  /*0430*/  P2R R6, PR, RZ, 0x20 ;  /* 0x00000020ff067803 */ /* 0x000fe40000000000 */
[----:B------:R-:W-:Y:S02]  /*0440*/  @!P3 SEL R23, R23, R9, !P4 ;  /* 0x000000091717b207 */ /* 0x000fe40006000000 */
[----:B------:R-:W-:Y:S02]  /*0450*/  CS2R R8, SRZ ;  /* 0x0000000000087805 */ /* 0x000fe4000001ff00 */
[----:B------:R-:W-:Y:S02]  /*0460*/  SEL R0, RZ, 0x1, !P1 ;  /* 0x00000001ff007807 */ /* 0x000fe40004800000 */
[----:B------:R-:W-:-:S02]  /*0470*/  FSETP.GEU.AND P5, PT, R23, R11, PT ;  /* 0x0000000b1700720b */ /* 0x000fc40003fae000 */
[-C--:B------:R-:W-:Y:S01]  /*0480*/  FSETP.GEU.AND P3, PT, R22, R10.reuse, PT ;  /* 0x0000000a1600720b */ /* 0x080fe20003f6e000 */
[----:B------:R-:W2:Y:S01]  /*0490*/  @!P0 LDG.E.64 R8, desc[UR4][R12.64] ;  /* 0x000000040c088981 */ /* 0x000ea2000c1e1b00 */
[----:B------:R-:W-:Y:S02]  /*04a0*/  P2R R15, PR, RZ, 0x20 ;  /* 0x00000020ff0f7803 */ /* 0x000fe40000000000 */
[----:B------:R-:W-:Y:S02]  /*04b0*/  @!P2 SEL R11, R11, R23, !P5 ;  /* 0x000000170b0ba207 */ /* 0x000fe40006800000 */
[----:B------:R-:W-:Y:S02]  /*04c0*/  FSETP.NAN.AND P2, PT, R10, R10, PT ;  /* 0x0000000a0a00720b */ /* 0x000fe40003f48000 */
[----:B------:R-:W-:-:S11]  /*04d0*/  P2R R2, PR, RZ, 0x8 ;  /* 0x00000008ff027803 */ /* 0x000fd60000000000 */
[----:B------:R-:W-:Y:S02]  /*04e0*/  @!P2 SEL R10, R10, R22, !P3 ;  /* 0x000000160a0aa207 */ /* 0x000fe40005800000 */
[-C--:B--2---:R-:W-:Y:S02]  /*04f0*/  FSETP.NAN.AND P1, PT, R8, R8.reuse, PT ;  /* 0x000000080800720b */ /* 0x084fe40003f28000 */
[----:B------:R-:W-:-:S04]  /*0500*/  FSETP.GEU.AND P3, PT, R10, R8, PT ;  /* 0x000000080a00720b */ /* 0x000fc80003f6e000 */
[----:B------:R-:W-:-:S07]  /*0510*/  P2R R14, PR, RZ, 0x8 ;  /* 0x00000008ff0e7803 */ /* 0x000fce0000000000 */
[----:B------:R-:W-:Y:S02]  /*0520*/  @!P1 SEL R8, R8, R10, !P3 ;  /* 0x0000000a08089207 */ /* 0x000fe40005800000 */
[-C--:B------:R-:W-:Y:S02]  /*0530*/  FSETP.NAN.AND P1, PT, R9, R9.reuse, PT ;  /* 0x000000090900720b */ /* 0x080fe40003f28000 */
[----:B------:R-:W-:Y:S02]  /*0540*/  ISETP.NE.AND P3, PT, R2, RZ, PT ;  /* 0x000000ff0200720c */ /* 0x000fe40003f65270 */
[----:B------:R-:W-:Y:S02]  /*0550*/  FSETP.GEU.AND P5, PT, R11, R9, PT ;  /* 0x000000090b00720b */ /* 0x000fe40003fae000 */
[----:B------:R-:W-:Y:S02]  /*0560*/  P2R R16, PR, RZ, 0x8 ;  /* 0x00000008ff107803 */ /* 0x000fe40000000000 */
[----:B------:R-:W-:Y:S01]  /*0570*/  ISETP.NE.AND P3, PT, R15, RZ, PT ;  /* 0x000000ff0f00720c */ /* 0x000fe20003f65270 */
[----:B------:R-:W-:-:S04]  /*0580*/  VIADD R15, R7, 0x4200 ;  /* 0x00004200070f7836 */ /* 0x000fc80000000000 */
[----:B------:R-:W-:Y:S02]  /*0590*/  @!P1 SEL R9, R9, R11, !P5 ;  /* 0x0000000b09099207 */ /* 0x000fe40006800000 */
[----:B------:R-:W-:Y:S01]  /*05a0*/  CS2R R10, SRZ ;  /* 0x00000000000a7805 */ /* 0x000fe2000001ff00 */
[----:B------:R-:W-:-:S05]  /*05b0*/  IMAD.WIDE R12, R15, 0x4, R4 ;  /* 0x000000040f0c7825 */ /* 0x000fca00078e0204 */
[----:B------:R1:W2:Y:S01]  /*05c0*/  @!P0 LDG.E.64 R10, desc[UR4][R12.64] ;  /* 0x000000040c0a8981 */ /* 0x0002a2000c1e1b00 */
[----:B------:R-:W-:Y:S01]  /*05d0*/  P2R R17, PR, RZ, 0x20 ;  /* 0x00000020ff117803 */ /* 0x000fe20000000000 */
[----:B------:R-:W-:-:S04]  /*05e0*/  VIADD R15, R7, 0x7c00 ;  /* 0x00007c00070f7836 */ /* 0x000fc80000000000 */
[----:B-1----:R-:W-:Y:S01]  /*05f0*/  IMAD.WIDE R12, R15, 0x4, R4 ;  /* 0x000000040f0c7825 */ /* 0x002fe200078e0204 */
[-C--:B--2---:R-:W-:Y:S02]  /*0600*/  FSETP.NAN.AND P1, PT, R11, R11.reuse, PT ;  /* 0x0000000b0b00720b */ /* 0x084fe40003f28000 */
[----:B------:R-:W-:Y:S02]  /*0610*/  FSETP.NAN.AND P5, PT, R10, R10, PT ;  /* 0x0000000a0a00720b */ /* 0x000fe40003fa8000 */
[----:B------:R-:W-:-:S09]  /*0620*/  FSETP.GEU.AND P2, PT, R9, R11, PT ;  /* 0x0000000b0900720b */ /* 0x000fd20003f4e000 */
[----:B------:R-:W-:Y:S02]  /*0630*/  @!P1 SEL R11, R11, R9, !P2 ;  /* 0x000000090b0b9207 */ /* 0x000fe40005000000 */
[----:B------:R-:W-:-:S04]  /*0640*/  FSETP.GEU.AND P1, PT, R8, R10, PT ;  /* 0x0000000a0800720b */ /* 0x000fc80003f2e000 */
[----:B------:R-:W-:Y:S02]  /*0650*/  @!P5 SEL R10, R10, R8, !P1 ;  /* 0x000000080a0ad207 */ /* 0x000fe40004800000 */
[----:B------:R-:W-:-:S06]  /*0660*/  CS2R R8, SRZ ;  /* 0x0000000000087805 */ /* 0x000fcc000001ff00 */
[----:B------:R1:W2:Y:S01]  /*0670*/  @!P0 LDG.E.64 R8, desc[UR4][R12.64] ;  /* 0x000000040c088981 */ /* 0x0002a2000c1e1b00 */
[----:B------:R-:W-:Y:S02]  /*0680*/  SEL R2, RZ, 0x1, !P6 ;  /* 0x00000001ff027807 */ /* 0x000fe40007000000 */
[----:B------:R-:W-:Y:S01]  /*0690*/  SEL R0, R0, 0x2, P4 ;  /* 0x0000000200007807 */ /* 0x000fe20002000000 */
[----:B-1----:R-:W-:-:S04]  /*06a0*/  VIADD R13, R7, 0x7e00 ;  /* 0x00007e00070d7836 */ /* 0x002fc80000000000 */
[----:B------:R-:W-:-:S04]  /*06b0*/  IMAD.WIDE R12, R13, 0x4, R4 ;  /* 0x000000040d0c7825 */ /* 0x000fc800078e0204 */
[----:B------:R-:W-:Y:S01]  /*06c0*/  VIADD R7, R7, 0x8000 ;  /* 0x0000800007077836 */ /* 0x000fe20000000000 */
[-C--:B--2---:R-:W-:Y:S02]  /*06d0*/  FSETP.NAN.AND P5, PT, R8, R8.reuse, PT ;  /* 0x000000080800720b */ /* 0x084fe40003fa8000 */
[----:B------:R-:W-:Y:S02]  /*06e0*/  FSETP.GEU.AND P6, PT, R10, R8, PT ;  /* 0x000000080a00720b */ /* 0x000fe40003fce000 */
[----:B------:R-:W-:-:S09]  /*06f0*/  FSETP.NAN.AND P4, PT, R9, R9, PT ;  /* 0x000000090900720b */ /* 0x000fd20003f88000 */
[----:B------:R-:W-:Y:S02]  /*0700*/  @!P5 SEL R8, R8, R10, !P6 ;  /* 0x0000000a0808d207 */ /* 0x000fe40007000000 */
[----:B------:R-:W-:-:S04]  /*0710*/  ISETP.NE.AND P5, PT, R6, RZ, PT ;  /* 0x000000ff0600720c */ /* 0x000fc80003fa5270 */
[----:B------:R-:W-:Y:S02]  /*0720*/  SEL R2, R2, 0x2, P5 ;  /* 0x0000000202027807 */ /* 0x000fe40002800000 */
[----:B------:R-:W-:-:S04]  /*0730*/  FSETP.GEU.AND P5, PT, R11, R9, PT ;  /* 0x000000090b00720b */ /* 0x000fc80003fae000 */
[----:B------:R-:W-:Y:S02]  /*0740*/  @!P4 SEL R9, R9, R11, !P5 ;  /* 0x0000000b0909c207 */ /* 0x000fe40006800000 */
[----:B------:R-:W-:-:S06]  /*0750*/  CS2R R10, SRZ ;  /* 0x00000000000a7805 */ /* 0x000fcc000001ff00 */
[----:B------:R1:W2:Y:S01]  /*0760*/  @!P0 LDG.E.64 R10, desc[UR4][R12.64] ;  /* 0x000000040c0a8981 */ /* 0x0002a2000c1e1b00 */
[----:B------:R-:W-:Y:S01]  /*0770*/  IMAD.WIDE R6, R7, 0x4, R4 ;  /* 0x0000000407067825 */ /* 0x000fe200078e0204 */
[----:B------:R-:W-:-:S06]  /*0780*/  CS2R R4, SRZ ;  /* 0x0000000000047805 */ /* 0x000fcc000001ff00 */
[----:B------:R3:W4:Y:S01]  /*0790*/  @!P0 LDG.E.64 R4, desc[UR4][R6.64] ;  /* 0x0000000406048981 */ /* 0x000722000c1e1b00 */
[----:B------:R-:W-:Y:S01]  /*07a0*/  SEL R0, R0, 0x3, P3 ;  /* 0x0000000300007807 */ /* 0x000fe20001800000 */
[----:B-1----:R-:W3:Y:S01]  /*07b0*/  LDC.64 R12, c[0x0][0x218] ;  /* 0x00008600ff0c7b82 */ /* 0x002ee20000000a00 */
[----:B------:R-:W-:-:S04]  /*07c0*/  ISETP.NE.AND P3, PT, R16, RZ, PT ;  /* 0x000000ff1000720c */ /* 0x000fc80003f65270 */
[----:B------:R-:W-:Y:S02]  /*07d0*/  SEL R2, R2, 0x3, P3 ;  /* 0x0000000302027807 */ /* 0x000fe40001800000 */
[----:B------:R-:W-:Y:S02]  /*07e0*/  ISETP.NE.AND P3, PT, R14, RZ, PT ;  /* 0x000000ff0e00720c */ /* 0x000fe40003f65270 */
[----:B------:R-:W-:Y:S02]  /*07f0*/  ISETP.NE.AND P4, PT, R17, RZ, PT ;  /* 0x000000ff1100720c */ /* 0x000fe40003f85270 */
[----:B------:R-:W-:Y:S02]  /*0800*/  SEL R2, R2, 0x4, P3 ;  /* 0x0000000402027807 */ /* 0x000fe40001800000 */
[----:B------:R-:W-:Y:S02]  /*0810*/  SEL R0, R0, 0x4, P4 ;  /* 0x0000000400007807 */ /* 0x000fe40002000000 */
[----:B------:R-:W-:-:S02]  /*0820*/  SEL R2, R2, 0x5, P1 ;  /* 0x0000000502027807 */ /* 0x000fc40000800000 */
[----:B------:R-:W-:Y:S02]  /*0830*/  SEL R0, R0, 0x5, P2 ;  /* 0x0000000500007807 */ /* 0x000fe40001000000 */
[----:B------:R-:W-:Y:S02]  /*0840*/  SEL R2, R2, 0x6, P6 ;  /* 0x0000000602027807 */ /* 0x000fe40003000000 */
[----:B------:R-:W-:Y:S01]  /*0850*/  SEL R0, R0, 0x6, P5 ;  /* 0x0000000600007807 */ /* 0x000fe20002800000 */
[----:B---3--:R-:W-:Y:S01]  /*0860*/  IMAD.WIDE R6, R3, 0x4, R12 ;  /* 0x0000000403067825 */ /* 0x008fe200078e020c */
[-C--:B--2---:R-:W-:Y:S02]  /*0870*/  FSETP.NAN.AND P3, PT, R10, R10.reuse, PT ;  /* 0x0000000a0a00720b */ /* 0x084fe40003f68000 */
[----:B------:R-:W-:Y:S02]  /*0880*/  FSETP.NAN.AND P4, PT, R11, R11, PT ;  /* 0x0000000b0b00720b */ /* 0x000fe40003f88000 */
[----:B------:R-:W-:-:S02]  /*0890*/  FSETP.GEU.AND P1, PT, R8, R10, PT ;  /* 0x0000000a0800720b */ /* 0x000fc40003f2e000 */
[----:B----4-:R-:W-:Y:S02]  /*08a0*/  FSETP.NAN.AND P2, PT, R4, R4, PT ;  /* 0x000000040400720b */ /* 0x010fe40003f48000 */
[----:B------:R-:W-:-:S05]  /*08b0*/  FSETP.NAN.AND P6, PT, R5, R5, PT ;  /* 0x000000050500720b */ /* 0x000fca0003fc8000 */
[----:B------:R-:W-:Y:S02]  /*08c0*/  @!P3 SEL R10, R10, R8, !P1 ;  /* 0x000000080a0ab207 */ /* 0x000fe40004800000 */
[----:B------:R-:W-:-:S04]  /*08d0*/  FSETP.GEU.AND P3, PT, R9, R11, PT ;  /* 0x0000000b0900720b */ /* 0x000fc80003f6e000 */
[----:B------:R-:W-:Y:S02]  /*08e0*/  @!P4 SEL R11, R11, R9, !P3 ;  /* 0x000000090b0bc207 */ /* 0x000fe40005800000 */
[----:B------:R-:W-:Y:S02]  /*08f0*/  FSETP.GEU.AND P5, PT, R10, R4, PT ;  /* 0x000000040a00720b */ /* 0x000fe40003fae000 */
[----:B------:R-:W-:Y:S02]  /*0900*/  SEL R2, R2, 0x7, P1 ;  /* 0x0000000702027807 */ /* 0x000fe40000800000 */
[----:B------:R-:W-:Y:S02]  /*0910*/  FSETP.GEU.AND P4, PT, R11, R5, PT ;  /* 0x000000050b00720b */ /* 0x000fe40003f8e000 */
[----:B------:R-:W-:Y:S02]  /*0920*/  SEL R0, R0, 0x7, P3 ;  /* 0x0000000700007807 */ /* 0x000fe40001800000 */
[----:B------:R-:W-:-:S02]  /*0930*/  SEL R8, R2, 0x8, P5 ;  /* 0x0000000802087807 */ /* 0x000fc40002800000 */
[----:B------:R-:W-:Y:S02]  /*0940*/  @!P2 SEL R4, R4, R10, !P5 ;  /* 0x0000000a0404a207 */ /* 0x000fe40006800000 */
[----:B------:R-:W-:Y:S02]  /*0950*/  @!P6 SEL R5, R5, R11, !P4 ;  /* 0x0000000b0505e207 */ /* 0x000fe40006000000 */
[----:B------:R-:W-:Y:S02]  /*0960*/  IADD3 R2, P1, R3, UR6, RZ ;  /* 0x0000000603027c10 */ /* 0x000fe4000ff3e0ff */
[----:B------:R-:W-:Y:S02]  /*0970*/  SEL R9, R0, 0x8, P4 ;  /* 0x0000000800097807 */ /* 0x000fe40002000000 */
[----:B------:R-:W-:Y:S01]  /*0980*/  LOP3.LUT R0, R8, 0xff, RZ, 0xc0, !PT ;  /* 0x000000ff08007812 */ /* 0x000fe200078ec0ff */
[----:B------:R1:W-:Y:S01]  /*0990*/  @!P0 STG.E.64 desc[UR4][R6.64], R4 ;  /* 0x0000000406008986 */ /* 0x0003e2000c101b04 */
[----:B------:R-:W-:-:S03]  /*09a0*/  LEA.HI.X.SX32 R3, R3, UR7, 0x1, P1 ;  /* 0x0000000703037c11 */ /* 0x000fc600088f0eff */
[----:B------:R-:W-:Y:S01]  /*09b0*/  IMAD R9, R9, 0x100, R0 ;  /* 0x0000010009097824 */ /* 0x000fe200078e0200 */
[----:B------:R-:W-:Y:S06]  /*09c0*/  @P0 EXIT ;  /* 0x000000000000094d */ /* 0x000fec0003800000 */
[----:B------:R-:W-:Y:S01]  /*09d0*/  STG.E.U16 desc[UR4][R2.64], R9 ;  /* 0x0000000902007986 */ /* 0x000fe2000c101504 */
[----:B------:R-:W-:Y:S05]  /*09e0*/  EXIT ;  /* 0x000000000000794d */ /* 0x000fea0003800000 */
.L_x_0:
[----:B------:R-:W-:-:S00]  /*09f0*/  BRA `(.L_x_0) ;  /* 0xfffffffc00fc7947 */ /* 0x000fc0000383ffff */
[----:B------:R-:W-:-:S00]  /*0a00*/  NOP ;  /* 0x0000000000007918 */ /* 0x000fc00000000000 */
[----:B------:R-:W-:-:S00]  /*0a10*/  NOP ;  /* 0x0000000000007918 */ /* 0x000fc00000000000 */
[----:B------:R-:W-:-:S00]  /*0a20*/  NOP ;  /* 0x0000000000007918 */ /* 0x000fc00000000000 */
[----:B------:R-:W-:-:S00]  /*0a30*/  NOP ;  /* 0x0000000000007918 */ /* 0x000fc00000000000 */
[----:B------:R-:W-:-:S00]  /*0a40*/  NOP ;  /* 0x0000000000007918 */ /* 0x000fc00000000000 */
[----:B------:R-:W-:-:S00]  /*0a50*/  NOP ;  /* 0x0000000000007918 */ /* 0x000fc00000000000 */
[----:B------:R-:W-:-:S00]  /*0a60*/  NOP ;  /* 0x0000000000007918 */ /* 0x000fc00000000000 */
[----:B------:R-:W-:-:S00]  /*0a70*/  NOP ;  /* 0x0000000000007918 */ /* 0x000fc00000000000 */
.L_x_1:


//--------------------- .nv.constant0.triton_poi_fused_max_pool2d_with_indices_26 --------------------------
	.section	.nv.constant0.triton_poi_fused_max_pool2d_with_indices_26,"a",@progbits
	.sectionflags	@""
	.align	4
.nv.constant0.triton_poi_fused_max_pool2d_with_indices_26:
	.zero		556
